//
// Generated by NVIDIA NVVM Compiler
//
// Compiler Build ID: CL-36424714
// Cuda compilation tools, release 13.0, V13.0.88
// Based on NVVM 20.0.0
//

.version 9.0
.target sm_100
.address_size 64

	// .globl	_Z18stream_scan_kernelPimS_S_
// _ZZ18stream_scan_kernelPimS_S_E4sBid has been demoted
// _ZZ18stream_scan_kernelPimS_S_E8localSum has been demoted

.visible .entry _Z18stream_scan_kernelPimS_S_(
	.param .u64 .ptr .align 1 _Z18stream_scan_kernelPimS_S__param_0,
	.param .u64 _Z18stream_scan_kernelPimS_S__param_1,
	.param .u64 .ptr .align 1 _Z18stream_scan_kernelPimS_S__param_2,
	.param .u64 .ptr .align 1 _Z18stream_scan_kernelPimS_S__param_3
)
{
	.reg .pred 	%p<19>;
	.reg .b32 	%r<55>;
	.reg .b64 	%rd<22>;
	// demoted variable
	.shared .align 4 .u32 _ZZ18stream_scan_kernelPimS_S_E4sBid;
	// demoted variable
	.shared .align 4 .b8 _ZZ18stream_scan_kernelPimS_S_E8localSum[8192];
	ld.param.u64 	%rd8, [_Z18stream_scan_kernelPimS_S__param_0];
	ld.param.u64 	%rd9, [_Z18stream_scan_kernelPimS_S__param_1];
	ld.param.u64 	%rd10, [_Z18stream_scan_kernelPimS_S__param_2];
	ld.param.u64 	%rd11, [_Z18stream_scan_kernelPimS_S__param_3];
	cvta.to.global.u64 	%rd1, %rd11;
	cvta.to.global.u64 	%rd2, %rd10;
	mov.u32 	%r1, %tid.x;
	setp.ne.s32 	%p1, %r1, 0;
	@%p1 bra 	$L__BB0_2;
	atom.global.add.u32 	%r16, [%rd2], 1;
	add.s32 	%r17, %r16, -1;
	st.shared.u32 	[_ZZ18stream_scan_kernelPimS_S_E4sBid], %r17;
$L__BB0_2:
	bar.sync 	0;
	ld.shared.u32 	%r19, [_ZZ18stream_scan_kernelPimS_S_E4sBid];
	shl.b32 	%r20, %r19, 11;
	or.b32  	%r2, %r20, %r1;
	cvt.s64.s32 	%rd3, %r2;
	setp.le.u64 	%p2, %rd9, %rd3;
	cvta.to.global.u64 	%rd12, %rd8;
	mul.wide.s32 	%rd13, %r2, 4;
	add.s64 	%rd4, %rd12, %rd13;
	mov.b32 	%r52, 0;
	@%p2 bra 	$L__BB0_4;
	ld.global.u32 	%r52, [%rd4];
$L__BB0_4:
	shl.b32 	%r22, %r1, 2;
	mov.u32 	%r23, _ZZ18stream_scan_kernelPimS_S_E8localSum;
	add.s32 	%r5, %r23, %r22;
	st.shared.u32 	[%r5], %r52;
	add.s32 	%r24, %r2, 1024;
	cvt.s64.s32 	%rd5, %r24;
	setp.le.u64 	%p3, %rd9, %rd5;
	mov.b32 	%r53, 0;
	@%p3 bra 	$L__BB0_6;
	ld.global.u32 	%r53, [%rd4+4096];
$L__BB0_6:
	st.shared.u32 	[%r5+4096], %r53;
	mov.b32 	%r54, 1;
	mov.u32 	%r8, %ntid.x;
$L__BB0_7:
	bar.sync 	0;
	sub.s32 	%r26, %r1, %r54;
	shl.b32 	%r27, %r26, 2;
	add.s32 	%r10, %r23, %r27;
	ld.shared.u32 	%r29, [%r10+4096];
	ld.shared.u32 	%r30, [%r5+4096];
	add.s32 	%r31, %r30, %r29;
	st.shared.u32 	[%r5+4096], %r31;
	setp.lt.u32 	%p4, %r1, %r54;
	@%p4 bra 	$L__BB0_9;
	ld.shared.u32 	%r32, [%r10];
	ld.shared.u32 	%r33, [%r5];
	add.s32 	%r34, %r33, %r32;
	st.shared.u32 	[%r5], %r34;
$L__BB0_9:
	shl.b32 	%r54, %r54, 1;
	setp.le.u32 	%p5, %r54, %r8;
	@%p5 bra 	$L__BB0_7;
	setp.ne.s32 	%p6, %r1, 0;
	bar.sync 	0;
	@%p6 bra 	$L__BB0_20;
	ld.shared.u32 	%r12, [_ZZ18stream_scan_kernelPimS_S_E4sBid];
	setp.lt.s32 	%p7, %r12, 1;
	@%p7 bra 	$L__BB0_14;
	mul.wide.u32 	%rd14, %r12, 4;
	add.s64 	%rd6, %rd2, %rd14;
$L__BB0_13:
	atom.global.or.b32 	%r35, [%rd6], 0;
	setp.eq.s32 	%p8, %r35, 0;
	@%p8 bra 	$L__BB0_13;
$L__BB0_14:
	setp.lt.s32 	%p9, %r12, 1;
	mov.u32 	%r13, %nctaid.x;
	setp.ge.u32 	%p10, %r12, %r13;
	or.pred  	%p11, %p9, %p10;
	@%p11 bra 	$L__BB0_16;
	ld.shared.u32 	%r37, [_ZZ18stream_scan_kernelPimS_S_E8localSum+8188];
	add.s32 	%r38, %r12, -1;
	mul.wide.u32 	%rd15, %r38, 4;
	add.s64 	%rd16, %rd1, %rd15;
	ld.global.u32 	%r39, [%rd16];
	add.s32 	%r40, %r39, %r37;
	mul.wide.u32 	%rd17, %r12, 4;
	add.s64 	%rd18, %rd1, %rd17;
	st.global.u32 	[%rd18], %r40;
	bra.uni 	$L__BB0_18;
$L__BB0_16:
	setp.ne.s32 	%p12, %r12, 0;
	@%p12 bra 	$L__BB0_18;
	ld.shared.u32 	%r36, [_ZZ18stream_scan_kernelPimS_S_E8localSum+8188];
	st.global.u32 	[%rd1], %r36;
$L__BB0_18:
	membar.gl;
	ld.shared.u32 	%r14, [_ZZ18stream_scan_kernelPimS_S_E4sBid];
	add.s32 	%r41, %r13, -1;
	setp.ge.u32 	%p13, %r14, %r41;
	@%p13 bra 	$L__BB0_20;
	mul.wide.u32 	%rd19, %r14, 4;
	add.s64 	%rd20, %rd2, %rd19;
	atom.global.add.u32 	%r42, [%rd20+4], 1;
$L__BB0_20:
	bar.sync 	0;
	ld.shared.u32 	%r15, [_ZZ18stream_scan_kernelPimS_S_E4sBid];
	setp.lt.s32 	%p14, %r15, 1;
	@%p14 bra 	$L__BB0_25;
	setp.le.u64 	%p17, %rd9, %rd3;
	add.s32 	%r45, %r15, -1;
	mul.wide.u32 	%rd21, %r45, 4;
	add.s64 	%rd7, %rd1, %rd21;
	@%p17 bra 	$L__BB0_23;
	ld.shared.u32 	%r46, [%r5];
	ld.global.u32 	%r47, [%rd7];
	add.s32 	%r48, %r47, %r46;
	st.global.u32 	[%rd4], %r48;
$L__BB0_23:
	setp.le.u64 	%p18, %rd9, %rd5;
	@%p18 bra 	$L__BB0_29;
	ld.shared.u32 	%r49, [%r5+4096];
	ld.global.u32 	%r50, [%rd7];
	add.s32 	%r51, %r50, %r49;
	st.global.u32 	[%rd4+4096], %r51;
	bra.uni 	$L__BB0_29;
$L__BB0_25:
	setp.le.u64 	%p15, %rd9, %rd3;
	@%p15 bra 	$L__BB0_27;
	ld.shared.u32 	%r43, [%r5];
	st.global.u32 	[%rd4], %r43;
$L__BB0_27:
	setp.le.u64 	%p16, %rd9, %rd5;
	@%p16 bra 	$L__BB0_29;
	ld.shared.u32 	%r44, [%r5+4096];
	st.global.u32 	[%rd4+4096], %r44;
$L__BB0_29:
	ret;

}


// ===== COMPILED SASS (sm_100) =====

	.target	sm_100

	.elftype	@"ET_EXEC"


//--------------------- .note.nv.tkinfo           --------------------------
	.section	.note.nv.tkinfo,"",@"SHT_NOTE"
	.sectionflags	@"SHF_NOTE_NV_TKINFO"
	.tkinfo
        /*0018*/ 	.word	0x00000002
        /*0030*/ 	.string	""
        /*0030*/ 	.string	"ptxas"
        /*0030*/ 	.string	"Cuda compilation tools, release 13.0, V13.0.88"
        /*0030*/ 	.string	"Build cuda_13.0.r13.0/compiler.36424714_0"
        /*0030*/ 	.string	"-arch sm_100 -m 64 "



//--------------------- .note.nv.cuinfo           --------------------------
	.section	.note.nv.cuinfo,"",@"SHT_NOTE"
	.sectionflags	@"SHF_NOTE_NV_CUINFO"
        /*0018*/ 	.short	0x0002
        /*001a*/ 	.short	0x0064
        /*001c*/ 	.short	0x0082
	.zero		2


//--------------------- .nv.info                  --------------------------
	.section	.nv.info,"",@"SHT_CUDA_INFO"
	.align	4


	//----- nvinfo : EIATTR_REGCOUNT
	.align		4
        /*0000*/ 	.byte	0x04, 0x2f
        /*0002*/ 	.short	(.L_1 - .L_0)
	.align		4
.L_0:
        /*0004*/ 	.word	index@(_Z18stream_scan_kernelPimS_S_)
        /*0008*/ 	.word	0x00000011


	//----- nvinfo : EIATTR_FRAME_SIZE
	.align		4
.L_1:
        /*000c*/ 	.byte	0x04, 0x11
        /*000e*/ 	.short	(.L_3 - .L_2)
	.align		4
.L_2:
        /*0010*/ 	.word	index@(_Z18stream_scan_kernelPimS_S_)
        /*0014*/ 	.word	0x00000000


	//----- nvinfo : EIATTR_MIN_STACK_SIZE
	.align		4
.L_3:
        /*0018*/ 	.byte	0x04, 0x12
        /*001a*/ 	.short	(.L_5 - .L_4)
	.align		4
.L_4:
        /*001c*/ 	.word	index@(_Z18stream_scan_kernelPimS_S_)
        /*0020*/ 	.word	0x00000000
.L_5:


//--------------------- .nv.compat                --------------------------
	.section	.nv.compat,"",@"SHT_CUDA_COMPAT_INFO"
	.align	4
        /*0000*/ 	.byte	0x02, 0x09, 0x00, 0x00, 0x02, 0x02, 0x01, 0x00, 0x02, 0x05, 0x05, 0x00, 0x03, 0x07, 0x01, 0x01
        /*0010*/ 	.byte	0x02, 0x03, 0x00, 0x00, 0x02, 0x06, 0x01, 0x00, 0x04, 0x0b, 0x08, 0x00, 0x09, 0x00, 0x00, 0x00
        /*0020*/ 	.byte	0x00, 0x00, 0x00, 0x00


//--------------------- .nv.info._Z18stream_scan_kernelPimS_S_ --------------------------
	.section	.nv.info._Z18stream_scan_kernelPimS_S_,"",@"SHT_CUDA_INFO"
	.sectionflags	@""
	.align	4


	//----- nvinfo : EIATTR_CUDA_API_VERSION
	.align		4
        /*0000*/ 	.byte	0x04, 0x37
        /*0002*/ 	.short	(.L_7 - .L_6)
.L_6:
        /*0004*/ 	.word	0x00000082


	//----- nvinfo : EIATTR_KPARAM_INFO
	.align		4
.L_7:
        /*0008*/ 	.byte	0x04, 0x17
        /*000a*/ 	.short	(.L_9 - .L_8)
.L_8:
        /*000c*/ 	.word	0x00000000
        /*0010*/ 	.short	0x0003
        /*0012*/ 	.short	0x0018
        /*0014*/ 	.byte	0x00, 0xf5, 0x21, 0x00


	//----- nvinfo : EIATTR_KPARAM_INFO
	.align		4
.L_9:
        /*0018*/ 	.byte	0x04, 0x17
        /*001a*/ 	.short	(.L_11 - .L_10)
.L_10:
        /*001c*/ 	.word	0x00000000
        /*0020*/ 	.short	0x0002
        /*0022*/ 	.short	0x0010
        /*0024*/ 	.byte	0x00, 0xf5, 0x21, 0x00


	//----- nvinfo : EIATTR_KPARAM_INFO
	.align		4
.L_11:
        /*0028*/ 	.byte	0x04, 0x17
        /*002a*/ 	.short	(.L_13 - .L_12)
.L_12:
        /*002c*/ 	.word	0x00000000
        /*0030*/ 	.short	0x0001
        /*0032*/ 	.short	0x0008
        /*0034*/ 	.byte	0x00, 0xf0, 0x21, 0x00


	//----- nvinfo : EIATTR_KPARAM_INFO
	.align		4
.L_13:
        /*0038*/ 	.byte	0x04, 0x17
        /*003a*/ 	.short	(.L_15 - .L_14)
.L_14:
        /*003c*/ 	.word	0x00000000
        /*0040*/ 	.short	0x0000
        /*0042*/ 	.short	0x0000
        /*0044*/ 	.byte	0x00, 0xf5, 0x21, 0x00


	//----- nvinfo : EIATTR_SPARSE_MMA_MASK
	.align		4
.L_15:
        /*0048*/ 	.byte	0x03, 0x50
        /*004a*/ 	.short	0x0000


	//----- nvinfo : EIATTR_MAXREG_COUNT
	.align		4
        /*004c*/ 	.byte	0x03, 0x1b
        /*004e*/ 	.short	0x00ff


	//----- nvinfo : EIATTR_NUM_BARRIERS
	.align		4
        /*0050*/ 	.byte	0x02, 0x4c
        /*0052*/ 	.byte	0x01
	.zero		1


	//----- nvinfo : EIATTR_MERCURY_ISA_VERSION
	.align		4
        /*0054*/ 	.byte	0x03, 0x5f
        /*0056*/ 	.short	0x0101


	//----- nvinfo : EIATTR_VRC_CTA_INIT_COUNT
	.align		4
        /*0058*/ 	.byte	0x02, 0x4a
	.zero		1
	.zero		1


	//----- nvinfo : EIATTR_EXIT_INSTR_OFFSETS
	.align		4
        /*005c*/ 	.byte	0x04, 0x1c
        /*005e*/ 	.short	(.L_17 - .L_16)


	//   ....[0]....
.L_16:
        /*0060*/ 	.word	0x000007f0


	//   ....[1]....
        /*0064*/ 	.word	0x00000840


	//   ....[2]....
        /*0068*/ 	.word	0x000008c0


	//   ....[3]....
        /*006c*/ 	.word	0x000008f0


	//----- nvinfo : EIATTR_CRS_STACK_SIZE
	.align		4
.L_17:
        /*0070*/ 	.byte	0x04, 0x1e
        /*0072*/ 	.short	(.L_19 - .L_18)
.L_18:
        /*0074*/ 	.word	0x00000000


	//----- nvinfo : EIATTR_CBANK_PARAM_SIZE
	.align		4
.L_19:
        /*0078*/ 	.byte	0x03, 0x19
        /*007a*/ 	.short	0x0020


	//----- nvinfo : EIATTR_PARAM_CBANK
	.align		4
        /*007c*/ 	.byte	0x04, 0x0a
        /*007e*/ 	.short	(.L_21 - .L_20)
	.align		4
.L_20:
        /*0080*/ 	.word	index@(.nv.constant0._Z18stream_scan_kernelPimS_S_)
        /*0084*/ 	.short	0x0380
        /*0086*/ 	.short	0x0020


	//----- nvinfo : EIATTR_SW_WAR
	.align		4
.L_21:
        /*0088*/ 	.byte	0x04, 0x36
        /*008a*/ 	.short	(.L_23 - .L_22)
.L_22:
        /*008c*/ 	.word	0x00000008
.L_23:


//--------------------- .nv.callgraph             --------------------------
	.section	.nv.callgraph,"",@"SHT_CUDA_CALLGRAPH"
	.align	4
	.sectionentsize	8
	.align		4
        /*0000*/ 	.word	0x00000000
	.align		4
        /*0004*/ 	.word	0xffffffff
	.align		4
        /*0008*/ 	.word	0x00000000
	.align		4
        /*000c*/ 	.word	0xfffffffe
	.align		4
        /*0010*/ 	.word	0x00000000
	.align		4
        /*0014*/ 	.word	0xfffffffd
	.align		4
        /*0018*/ 	.word	0x00000000
	.align		4
        /*001c*/ 	.word	0xfffffffc


//--------------------- .text._Z18stream_scan_kernelPimS_S_ --------------------------
	.section	.text._Z18stream_scan_kernelPimS_S_,"ax",@progbits
	.align	128
        .global         _Z18stream_scan_kernelPimS_S_
        .type           _Z18stream_scan_kernelPimS_S_,@function
        .size           _Z18stream_scan_kernelPimS_S_,(.L_x_12 - _Z18stream_scan_kernelPimS_S_)
        .other          _Z18stream_scan_kernelPimS_S_,@"STO_CUDA_ENTRY STV_DEFAULT"
_Z18stream_scan_kernelPimS_S_:
.text._Z18stream_scan_kernelPimS_S_:
[----:B------:R-:W-:Y:S01]  /*0000*/  LDC R1, c[0x0][0x37c] ;  /* 0x0000df00ff017b82 */ /* 0x000fe20000000800 */
[----:B------:R-:W0:Y:S01]  /*0010*/  S2R R9, SR_TID.X ;  /* 0x0000000000097919 */ /* 0x000e220000002100 */
[----:B------:R-:W1:Y:S01]  /*0020*/  LDCU.64 UR6, c[0x0][0x358] ;  /* 0x00006b00ff0677ac */ /* 0x000e620008000a00 */
[----:B------:R-:W-:Y:S01]  /*0030*/  BSSY.RECONVERGENT B0, `(.L_x_0) ;  /* 0x000000b000007945 */ /* 0x000fe20003800200 */
[----:B0-----:R-:W-:-:S13]  /*0040*/  ISETP.NE.AND P0, PT, R9, RZ, PT ;  /* 0x000000ff0900720c */ /* 0x001fda0003f05270 */
[----:B-1----:R-:W-:Y:S05]  /*0050*/  @P0 BRA `(.L_x_1) ;  /* 0x0000000000200947 */ /* 0x002fea0003800000 */
[----:B------:R-:W0:Y:S01]  /*0060*/  LDC.64 R2, c[0x0][0x390] ;  /* 0x0000e400ff027b82 */ /* 0x000e220000000a00 */
[----:B------:R-:W-:-:S05]  /*0070*/  IMAD.MOV.U32 R5, RZ, RZ, 0x1 ;  /* 0x00000001ff057424 */ /* 0x000fca00078e00ff */
[----:B0-----:R-:W2:Y:S02]  /*0080*/  ATOMG.E.ADD.STRONG.GPU PT, R2, desc[UR6][R2.64], R5 ;  /* 0x80000005020279a8 */ /* 0x001ea400081ef106 */
[----:B------:R-:W0:Y:S01]  /*0090*/  S2UR UR5, SR_CgaCtaId ;  /* 0x00000000000579c3 */ /* 0x000e220000008800 */
[----:B------:R-:W-:Y:S02]  /*00a0*/  UMOV UR4, 0x400 ;  /* 0x0000040000047882 */ /* 0x000fe40000000000 */
[----:B0-----:R-:W-:Y:S01]  /*00b0*/  ULEA UR4, UR5, UR4, 0x18 ;  /* 0x0000000405047291 */ /* 0x001fe2000f8ec0ff */
[----:B--2---:R-:W-:-:S08]  /*00c0*/  VIADD R0, R2, 0xffffffff ;  /* 0xffffffff02007836 */ /* 0x004fd00000000000 */
[----:B------:R0:W-:Y:S03]  /*00d0*/  STS [UR4], R0 ;  /* 0x00000000ff007988 */ /* 0x0001e60008000804 */
.L_x_1:
[----:B------:R-:W-:Y:S05]  /*00e0*/  BSYNC.RECONVERGENT B0 ;  /* 0x0000000000007941 */ /* 0x000fea0003800200 */
.L_x_0:
[----:B------:R-:W1:Y:S08]  /*00f0*/  S2UR UR5, SR_CgaCtaId ;  /* 0x00000000000579c3 */ /* 0x000e700000008800 */
[----:B------:R-:W-:Y:S01]  /*0100*/  BAR.SYNC.DEFER_BLOCKING 0x0 ;  /* 0x0000000000007b1d */ /* 0x000fe20000010000 */
[----:B------:R-:W-:Y:S02]  /*0110*/  IMAD.MOV.U32 R5, RZ, RZ, RZ ;  /* 0x000000ffff057224 */ /* 0x000fe400078e00ff */
[----:B------:R-:W-:-:S03]  /*0120*/  IMAD.MOV.U32 R7, RZ, RZ, RZ ;  /* 0x000000ffff077224 */ /* 0x000fc600078e00ff */
[----:B------:R-:W-:Y:S02]  /*0130*/  UMOV UR4, 0x400 ;  /* 0x0000040000047882 */ /* 0x000fe40000000000 */
[----:B------:R-:W2:Y:S01]  /*0140*/  LDC.64 R2, c[0x0][0x380] ;  /* 0x0000e000ff027b82 */ /* 0x000ea20000000a00 */
[----:B-1----:R-:W-:-:S09]  /*0150*/  ULEA UR8, UR5, UR4, 0x18 ;  /* 0x0000000405087291 */ /* 0x002fd2000f8ec0ff */
[----:B0-----:R-:W0:Y:S02]  /*0160*/  LDS R0, [UR8] ;  /* 0x00000008ff007984 */ /* 0x001e240008000800 */
[----:B------:R-:W1:Y:S01]  /*0170*/  LDCU.64 UR8, c[0x0][0x388] ;  /* 0x00007100ff0877ac */ /* 0x000e620008000a00 */
[----:B0-----:R-:W-:-:S05]  /*0180*/  IMAD.SHL.U32 R0, R0, 0x800, RZ ;  /* 0x0000080000007824 */ /* 0x001fca00078e00ff */
[----:B------:R-:W-:-:S04]  /*0190*/  LOP3.LUT R0, R0, R9, RZ, 0xfc, !PT ;  /* 0x0000000900007212 */ /* 0x000fc800078efcff */
[C---:B-1----:R-:W-:Y:S01]  /*01a0*/  ISETP.GE.U32.AND P0, PT, R0.reuse, UR8, PT ;  /* 0x0000000800007c0c */ /* 0x042fe2000bf06070 */
[C---:B------:R-:W-:Y:S01]  /*01b0*/  VIADD R10, R0.reuse, 0x400 ;  /* 0x00000400000a7836 */ /* 0x040fe20000000000 */
[----:B------:R-:W-:Y:S01]  /*01c0*/  SHF.R.S32.HI R11, RZ, 0x1f, R0 ;  /* 0x0000001fff0b7819 */ /* 0x000fe20000011400 */
[----:B--2---:R-:W-:-:S03]  /*01d0*/  IMAD.WIDE R2, R0, 0x4, R2 ;  /* 0x0000000400027825 */ /* 0x004fc600078e0202 */
[----:B------:R-:W-:Y:S02]  /*01e0*/  ISETP.GE.U32.AND P1, PT, R10, UR8, PT ;  /* 0x000000080a007c0c */ /* 0x000fe4000bf26070 */
[----:B------:R-:W-:Y:S02]  /*01f0*/  SHF.R.S32.HI R12, RZ, 0x1f, R10 ;  /* 0x0000001fff0c7819 */ /* 0x000fe4000001140a */
[----:B------:R-:W-:Y:S02]  /*0200*/  ISETP.GE.U32.AND.EX P0, PT, R11, UR9, PT, P0 ;  /* 0x000000090b007c0c */ /* 0x000fe4000bf06100 */
[----:B------:R-:W-:-:S11]  /*0210*/  ISETP.GE.U32.AND.EX P1, PT, R12, UR9, PT, P1 ;  /* 0x000000090c007c0c */ /* 0x000fd6000bf26110 */
[----:B------:R-:W2:Y:S04]  /*0220*/  @!P0 LDG.E R5, desc[UR6][R2.64] ;  /* 0x0000000602058981 */ /* 0x000ea8000c1e1900 */
[----:B------:R-:W3:Y:S01]  /*0230*/  @!P1 LDG.E R7, desc[UR6][R2.64+0x1000] ;  /* 0x0010000602079981 */ /* 0x000ee2000c1e1900 */
[----:B------:R-:W-:Y:S01]  /*0240*/  UIADD3 UR4, UPT, UPT, UR4, 0x4, URZ ;  /* 0x0000000404047890 */ /* 0x000fe2000fffe0ff */
[----:B------:R-:W0:Y:S03]  /*0250*/  LDCU UR8, c[0x0][0x360] ;  /* 0x00006c00ff0877ac */ /* 0x000e260008000800 */
[----:B------:R-:W-:-:S03]  /*0260*/  ULEA UR4, UR5, UR4, 0x18 ;  /* 0x0000000405047291 */ /* 0x000fc6000f8ec0ff */
[----:B------:R-:W-:-:S03]  /*0270*/  UMOV UR5, 0x1 ;  /* 0x0000000100057882 */ /* 0x000fc60000000000 */
[----:B------:R-:W-:-:S05]  /*0280*/  LEA R4, R9, UR4, 0x2 ;  /* 0x0000000409047c11 */ /* 0x000fca000f8e10ff */
[----:B--2---:R1:W-:Y:S04]  /*0290*/  STS [R4], R5 ;  /* 0x0000000504007388 */ /* 0x0043e80000000800 */
[----:B0--3--:R1:W-:Y:S02]  /*02a0*/  STS [R4+0x1000], R7 ;  /* 0x0010000704007388 */ /* 0x0093e40000000800 */
.L_x_2:
[----:B------:R-:W-:Y:S01]  /*02b0*/  BAR.SYNC.DEFER_BLOCKING 0x0 ;  /* 0x0000000000007b1d */ /* 0x000fe20000010000 */
[C---:B-1----:R-:W-:Y:S01]  /*02c0*/  VIADD R5, R9.reuse, -UR5 ;  /* 0x8000000509057c36 */ /* 0x042fe20008000000 */
[----:B------:R-:W-:Y:S01]  /*02d0*/  ISETP.GE.U32.AND P0, PT, R9, UR5, PT ;  /* 0x0000000509007c0c */ /* 0x000fe2000bf06070 */
[----:B------:R-:W-:-:S03]  /*02e0*/  USHF.L.U32 UR5, UR5, 0x1, URZ ;  /* 0x0000000105057899 */ /* 0x000fc600080006ff */
[----:B------:R-:W-:Y:S01]  /*02f0*/  LEA R8, R5, UR4, 0x2 ;  /* 0x0000000405087c11 */ /* 0x000fe2000f8e10ff */
[----:B------:R-:W-:Y:S01]  /*0300*/  UISETP.GT.U32.AND UP0, UPT, UR5, UR8, UPT ;  /* 0x000000080500728c */ /* 0x000fe2000bf04070 */
[----:B------:R-:W-:Y:S04]  /*0310*/  LDS R6, [R4+0x1000] ;  /* 0x0010000004067984 */ /* 0x000fe80000000800 */
[----:B0-----:R-:W0:Y:S04]  /*0320*/  LDS R5, [R8+0x1000] ;  /* 0x0010000008057984 */ /* 0x001e280000000800 */
[----:B------:R-:W-:Y:S01]  /*0330*/  @P0 LDS R7, [R4] ;  /* 0x0000000004070984 */ /* 0x000fe20000000800 */
[----:B0-----:R-:W-:-:S05]  /*0340*/  IMAD.IADD R5, R5, 0x1, R6 ;  /* 0x0000000105057824 */ /* 0x001fca00078e0206 */
[----:B------:R-:W-:Y:S04]  /*0350*/  STS [R4+0x1000], R5 ;  /* 0x0010000504007388 */ /* 0x000fe80000000800 */
[----:B------:R-:W0:Y:S02]  /*0360*/  @P0 LDS R6, [R8] ;  /* 0x0000000008060984 */ /* 0x000e240000000800 */
[----:B0-----:R-:W-:-:S05]  /*0370*/  @P0 IMAD.IADD R7, R6, 0x1, R7 ;  /* 0x0000000106070824 */ /* 0x001fca00078e0207 */
[----:B------:R0:W-:Y:S01]  /*0380*/  @P0 STS [R4], R7 ;  /* 0x0000000704000388 */ /* 0x0001e20000000800 */
[----:B------:R-:W-:Y:S05]  /*0390*/  BRA.U !UP0, `(.L_x_2) ;  /* 0xfffffffd08c47547 */ /* 0x000fea000b83ffff */
[----:B------:R-:W-:Y:S01]  /*03a0*/  BAR.SYNC.DEFER_BLOCKING 0x0 ;  /* 0x0000000000007b1d */ /* 0x000fe20000010000 */
[----:B------:R-:W-:-:S13]  /*03b0*/  ISETP.NE.AND P0, PT, R9, RZ, PT ;  /* 0x000000ff0900720c */ /* 0x000fda0003f05270 */
[----:B------:R-:W-:Y:S05]  /*03c0*/  @P0 BRA `(.L_x_3) ;  /* 0x0000000000ac0947 */ /* 0x000fea0003800000 */
[----:B------:R-:W1:Y:S01]  /*03d0*/  S2R R6, SR_CgaCtaId ;  /* 0x0000000000067919 */ /* 0x000e620000008800 */
[----:B------:R-:W-:-:S04]  /*03e0*/  MOV R5, 0x400 ;  /* 0x0000040000057802 */ /* 0x000fc80000000f00 */
[----:B-1----:R-:W-:-:S05]  /*03f0*/  LEA R14, R6, R5, 0x18 ;  /* 0x00000005060e7211 */ /* 0x002fca00078ec0ff */
[----:B------:R-:W1:Y:S02]  /*0400*/  LDS R5, [R14] ;  /* 0x000000000e057984 */ /* 0x000e640000000800 */
[----:B-1----:R-:W-:-:S13]  /*0410*/  ISETP.GE.AND P0, PT, R5, 0x1, PT ;  /* 0x000000010500780c */ /* 0x002fda0003f06270 */
[----:B------:R-:W-:Y:S05]  /*0420*/  @!P0 BRA `(.L_x_4) ;  /* 0x0000000000208947 */ /* 0x000fea0003800000 */
[----:B0-----:R-:W0:Y:S01]  /*0430*/  LDC.64 R6, c[0x0][0x390] ;  /* 0x0000e400ff067b82 */ /* 0x001e220000000a00 */
[----:B------:R-:W-:Y:S01]  /*0440*/  BSSY B0, `(.L_x_4) ;  /* 0x0000006000007945 */ /* 0x000fe20003800000 */
[----:B0-----:R-:W-:-:S07]  /*0450*/  IMAD.WIDE.U32 R6, R5, 0x4, R6 ;  /* 0x0000000405067825 */ /* 0x001fce00078e0006 */
.L_x_5:
[----:B------:R-:W-:Y:S05]  /*0460*/  YIELD ;  /* 0x0000000000007946 */ /* 0x000fea0003800000 */
[----:B------:R-:W2:Y:S02]  /*0470*/  ATOMG.E.OR.STRONG.GPU PT, R8, desc[UR6][R6.64], RZ ;  /* 0x800000ff060879a8 */ /* 0x000ea4000b1ef106 */
[----:B--2---:R-:W-:-:S13]  /*0480*/  ISETP.NE.AND P0, PT, R8, RZ, PT ;  /* 0x000000ff0800720c */ /* 0x004fda0003f05270 */
[----:B------:R-:W-:Y:S05]  /*0490*/  @!P0 BRA `(.L_x_5) ;  /* 0xfffffffc00f08947 */ /* 0x000fea000383ffff */
[----:B------:R-:W-:Y:S05]  /*04a0*/  BSYNC B0 ;  /* 0x0000000000007941 */ /* 0x000fea0003800000 */
.L_x_4:
[----:B------:R-:W1:Y:S02]  /*04b0*/  LDCU UR4, c[0x0][0x370] ;  /* 0x00006e00ff0477ac */ /* 0x000e640008000800 */
[----:B-1----:R-:W-:-:S04]  /*04c0*/  ISETP.GE.U32.AND P0, PT, R5, UR4, PT ;  /* 0x0000000405007c0c */ /* 0x002fc8000bf06070 */
[----:B------:R-:W-:-:S13]  /*04d0*/  ISETP.LT.OR P0, PT, R5, 0x1, P0 ;  /* 0x000000010500780c */ /* 0x000fda0000701670 */
[----:B------:R-:W-:Y:S05]  /*04e0*/  @P0 BRA `(.L_x_6) ;  /* 0x0000000000240947 */ /* 0x000fea0003800000 */
[----:B------:R-:W1:Y:S01]  /*04f0*/  LDC.64 R8, c[0x0][0x398] ;  /* 0x0000e600ff087b82 */ /* 0x000e620000000a00 */
[----:B0-----:R-:W-:Y:S01]  /*0500*/  VIADD R7, R5, 0xffffffff ;  /* 0xffffffff05077836 */ /* 0x001fe20000000000 */
[----:B------:R-:W0:Y:S03]  /*0510*/  LDS R13, [R14+0x2000] ;  /* 0x002000000e0d7984 */ /* 0x000e260000000800 */
[----:B-1----:R-:W-:-:S06]  /*0520*/  IMAD.WIDE.U32 R6, R7, 0x4, R8 ;  /* 0x0000000407067825 */ /* 0x002fcc00078e0008 */
[----:B------:R-:W0:Y:S01]  /*0530*/  LDG.E R6, desc[UR6][R6.64] ;  /* 0x0000000606067981 */ /* 0x000e22000c1e1900 */
[----:B------:R-:W-:-:S04]  /*0540*/  IMAD.WIDE.U32 R8, R5, 0x4, R8 ;  /* 0x0000000405087825 */ /* 0x000fc800078e0008 */
[----:B0-----:R-:W-:-:S05]  /*0550*/  IMAD.IADD R13, R13, 0x1, R6 ;  /* 0x000000010d0d7824 */ /* 0x001fca00078e0206 */
[----:B------:R0:W-:Y:S01]  /*0560*/  STG.E desc[UR6][R8.64], R13 ;  /* 0x0000000d08007986 */ /* 0x0001e2000c101906 */
[----:B------:R-:W-:Y:S05]  /*0570*/  BRA `(.L_x_7) ;  /* 0x0000000000107947 */ /* 0x000fea0003800000 */
.L_x_6:
[----:B------:R-:W-:-:S13]  /*0580*/  ISETP.NE.AND P0, PT, R5, RZ, PT ;  /* 0x000000ff0500720c */ /* 0x000fda0003f05270 */
[----:B------:R-:W1:Y:S01]  /*0590*/  @!P0 LDS R5, [R14+0x2000] ;  /* 0x002000000e058984 */ /* 0x000e620000000800 */
[----:B0-----:R-:W1:Y:S03]  /*05a0*/  @!P0 LDC.64 R6, c[0x0][0x398] ;  /* 0x0000e600ff068b82 */ /* 0x001e660000000a00 */
[----:B-1----:R1:W-:Y:S02]  /*05b0*/  @!P0 STG.E desc[UR6][R6.64], R5 ;  /* 0x0000000506008986 */ /* 0x0023e4000c101906 */
.L_x_7:
[----:B------:R-:W-:Y:S06]  /*05c0*/  MEMBAR.SC.GPU ;  /* 0x0000000000007992 */ /* 0x000fec0000002000 */
[----:B------:R-:W-:-:S00]  /*05d0*/  ERRBAR ;  /* 0x00000000000079ab */ /* 0x000fc00000000000 */
[----:B------:R-:W-:Y:S06]  /*05e0*/  CGAERRBAR ;  /* 0x00000000000075ab */ /* 0x000fec0000000000 */
[----:B------:R-:W-:Y:S04]  /*05f0*/  CCTL.IVALL ;  /* 0x00000000ff00798f */ /* 0x000fe80002000000 */
[----:B-1----:R-:W1:Y:S01]  /*0600*/  LDS R5, [R14] ;  /* 0x000000000e057984 */ /* 0x002e620000000800 */
[----:B------:R-:W-:-:S06]  /*0610*/  UIADD3 UR4, UPT, UPT, UR4, -0x1, URZ ;  /* 0xffffffff04047890 */ /* 0x000fcc000fffe0ff */
[----:B-1----:R-:W-:-:S13]  /*0620*/  ISETP.GE.U32.AND P0, PT, R5, UR4, PT ;  /* 0x0000000405007c0c */ /* 0x002fda000bf06070 */
[----:B------:R-:W-:Y:S05]  /*0630*/  @P0 BRA `(.L_x_3) ;  /* 0x0000000000100947 */ /* 0x000fea0003800000 */
[----:B------:R-:W1:Y:S01]  /*0640*/  LDC.64 R6, c[0x0][0x390] ;  /* 0x0000e400ff067b82 */ /* 0x000e620000000a00 */
[----:B0-----:R-:W-:Y:S02]  /*0650*/  IMAD.MOV.U32 R9, RZ, RZ, 0x1 ;  /* 0x00000001ff097424 */ /* 0x001fe400078e00ff */
[----:B-1----:R-:W-:-:S05]  /*0660*/  IMAD.WIDE.U32 R6, R5, 0x4, R6 ;  /* 0x0000000405067825 */ /* 0x002fca00078e0006 */
[----:B------:R1:W5:Y:S02]  /*0670*/  ATOMG.E.ADD.STRONG.GPU PT, RZ, desc[UR6][R6.64+0x4], R9 ;  /* 0x8000040906ff79a8 */ /* 0x00036400081ef106 */
.L_x_3:
[----:B------:R-:W-:Y:S05]  /*0680*/  WARPSYNC.ALL ;  /* 0x0000000000007948 */ /* 0x000fea0003800000 */
[----:B------:R-:W2:Y:S08]  /*0690*/  S2UR UR5, SR_CgaCtaId ;  /* 0x00000000000579c3 */ /* 0x000eb00000008800 */
[----:B------:R-:W-:Y:S06]  /*06a0*/  BAR.SYNC.DEFER_BLOCKING 0x0 ;  /* 0x0000000000007b1d */ /* 0x000fec0000010000 */
[----:B------:R-:W-:-:S02]  /*06b0*/  UMOV UR4, 0x400 ;  /* 0x0000040000047882 */ /* 0x000fc40000000000 */
[----:B--2---:R-:W-:-:S09]  /*06c0*/  ULEA UR4, UR5, UR4, 0x18 ;  /* 0x0000000405047291 */ /* 0x004fd2000f8ec0ff */
[----:B------:R-:W2:Y:S02]  /*06d0*/  LDS R5, [UR4] ;  /* 0x00000004ff057984 */ /* 0x000ea40008000800 */
[----:B--2---:R-:W-:-:S13]  /*06e0*/  ISETP.GE.AND P0, PT, R5, 0x1, PT ;  /* 0x000000010500780c */ /* 0x004fda0003f06270 */
[----:B------:R-:W-:Y:S05]  /*06f0*/  @!P0 BRA `(.L_x_8) ;  /* 0x0000000000548947 */ /* 0x000fea0003800000 */
[----:B------:R-:W2:Y:S01]  /*0700*/  LDCU.64 UR4, c[0x0][0x388] ;  /* 0x00007100ff0477ac */ /* 0x000ea20008000a00 */
[----:B01----:R-:W0:Y:S01]  /*0710*/  LDC.64 R6, c[0x0][0x398] ;  /* 0x0000e600ff067b82 */ /* 0x003e220000000a00 */
[----:B------:R-:W-:Y:S01]  /*0720*/  VIADD R5, R5, 0xffffffff ;  /* 0xffffffff05057836 */ /* 0x000fe20000000000 */
[----:B------:R-:W-:Y:S01]  /*0730*/  BSSY.RECONVERGENT B0, `(.L_x_9) ;  /* 0x000000b000007945 */ /* 0x000fe20003800200 */
[----:B--2---:R-:W-:Y:S02]  /*0740*/  ISETP.GE.U32.AND P1, PT, R0, UR4, PT ;  /* 0x0000000400007c0c */ /* 0x004fe4000bf26070 */
[----:B------:R-:W-:Y:S02]  /*0750*/  ISETP.GE.U32.AND P0, PT, R10, UR4, PT ;  /* 0x000000040a007c0c */ /* 0x000fe4000bf06070 */
[----:B------:R-:W-:Y:S02]  /*0760*/  ISETP.GE.U32.AND.EX P1, PT, R11, UR5, PT, P1 ;  /* 0x000000050b007c0c */ /* 0x000fe4000bf26110 */
[----:B------:R-:W-:Y:S01]  /*0770*/  ISETP.GE.U32.AND.EX P0, PT, R12, UR5, PT, P0 ;  /* 0x000000050c007c0c */ /* 0x000fe2000bf06100 */
[----:B0-----:R-:W-:-:S10]  /*0780*/  IMAD.WIDE.U32 R6, R5, 0x4, R6 ;  /* 0x0000000405067825 */ /* 0x001fd400078e0006 */
[----:B------:R-:W-:Y:S05]  /*0790*/  @P1 BRA `(.L_x_10) ;  /* 0x0000000000101947 */ /* 0x000fea0003800000 */
[----:B------:R-:W2:Y:S04]  /*07a0*/  LDG.E R5, desc[UR6][R6.64] ;  /* 0x0000000606057981 */ /* 0x000ea8000c1e1900 */
[----:B------:R-:W2:Y:S02]  /*07b0*/  LDS R0, [R4] ;  /* 0x0000000004007984 */ /* 0x000ea40000000800 */
[----:B--2---:R-:W-:-:S05]  /*07c0*/  IMAD.IADD R5, R0, 0x1, R5 ;  /* 0x0000000100057824 */ /* 0x004fca00078e0205 */
[----:B------:R0:W-:Y:S02]  /*07d0*/  STG.E desc[UR6][R2.64], R5 ;  /* 0x0000000502007986 */ /* 0x0001e4000c101906 */
.L_x_10:
[----:B------:R-:W-:Y:S05]  /*07e0*/  BSYNC.RECONVERGENT B0 ;  /* 0x0000000000007941 */ /* 0x000fea0003800200 */
.L_x_9:
[----:B------:R-:W-:Y:S05]  /*07f0*/  @P0 EXIT ;  /* 0x000000000000094d */ /* 0x000fea0003800000 */
[----:B------:R-:W0:Y:S04]  /*0800*/  LDG.E R7, desc[UR6][R6.64] ;  /* 0x0000000606077981 */ /* 0x000e28000c1e1900 */
[----:B------:R-:W0:Y:S02]  /*0810*/  LDS R4, [R4+0x1000] ;  /* 0x0010000004047984 */ /* 0x000e240000000800 */
[----:B0-----:R-:W-:-:S05]  /*0820*/  IMAD.IADD R5, R4, 0x1, R7 ;  /* 0x0000000104057824 */ /* 0x001fca00078e0207 */
[----:B------:R-:W-:Y:S01]  /*0830*/  STG.E desc[UR6][R2.64+0x1000], R5 ;  /* 0x0010000502007986 */ /* 0x000fe2000c101906 */
[----:B------:R-:W-:Y:S05]  /*0840*/  EXIT ;  /* 0x000000000000794d */ /* 0x000fea0003800000 */
.L_x_8:
[----:B------:R-:W2:Y:S02]  /*0850*/  LDCU.64 UR4, c[0x0][0x388] ;  /* 0x00007100ff0477ac */ /* 0x000ea40008000a00 */
[----:B--2---:R-:W-:Y:S02]  /*0860*/  ISETP.GE.U32.AND P0, PT, R0, UR4, PT ;  /* 0x0000000400007c0c */ /* 0x004fe4000bf06070 */
[----:B------:R-:W-:Y:S02]  /*0870*/  ISETP.GE.U32.AND P1, PT, R10, UR4, PT ;  /* 0x000000040a007c0c */ /* 0x000fe4000bf26070 */
[----:B------:R-:W-:Y:S02]  /*0880*/  ISETP.GE.U32.AND.EX P0, PT, R11, UR5, PT, P0 ;  /* 0x000000050b007c0c */ /* 0x000fe4000bf06100 */
[----:B------:R-:W-:-:S11]  /*0890*/  ISETP.GE.U32.AND.EX P1, PT, R12, UR5, PT, P1 ;  /* 0x000000050c007c0c */ /* 0x000fd6000bf26110 */
[----:B------:R-:W2:Y:S04]  /*08a0*/  @!P0 LDS R5, [R4] ;  /* 0x0000000004058984 */ /* 0x000ea80000000800 */
[----:B--2---:R2:W-:Y:S01]  /*08b0*/  @!P0 STG.E desc[UR6][R2.64], R5 ;  /* 0x0000000502008986 */ /* 0x0045e2000c101906 */
[----:B------:R-:W-:Y:S05]  /*08c0*/  @P1 EXIT ;  /* 0x000000000000194d */ /* 0x000fea0003800000 */
[----:B--2---:R-:W2:Y:S04]  /*08d0*/  LDS R5, [R4+0x1000] ;  /* 0x0010000004057984 */ /* 0x004ea80000000800 */
[----:B--2---:R-:W-:Y:S01]  /*08e0*/  STG.E desc[UR6][R2.64+0x1000], R5 ;  /* 0x0010000502007986 */ /* 0x004fe2000c101906 */
[----:B------:R-:W-:Y:S05]  /*08f0*/  EXIT ;  /* 0x000000000000794d */ /* 0x000fea0003800000 */
.L_x_11:
[----:B------:R-:W-:-:S00]  /*0900*/  BRA `(.L_x_11) ;  /* 0xfffffffc00fc7947 */ /* 0x000fc0000383ffff */
[----:B------:R-:W-:-:S00]  /*0910*/  NOP ;  /* 0x0000000000007918 */ /* 0x000fc00000000000 */
        /* <DEDUP_REMOVED lines=14> */
.L_x_12:


//--------------------- .nv.shared._Z18stream_scan_kernelPimS_S_ --------------------------
	.section	.nv.shared._Z18stream_scan_kernelPimS_S_,"aw",@nobits
	.sectionflags	@""
	.align	4
.nv.shared._Z18stream_scan_kernelPimS_S_:
	.zero		9220


//--------------------- .nv.shared.reserved.0     --------------------------
	.section	.nv.shared.reserved.0,"aw",@nobits
	.weak		__nv_reservedSMEM_offset_0_alias
	.size		__nv_reservedSMEM_offset_0_alias, 0, 64
	.other		__nv_reservedSMEM_offset_0_alias,@"STO_CUDA_RESERVED_SHARED STV_DEFAULT"
__nv_reservedSMEM_offset_0_alias:
	.zero		0
	.zero		64


//--------------------- .nv.constant0._Z18stream_scan_kernelPimS_S_ --------------------------
	.section	.nv.constant0._Z18stream_scan_kernelPimS_S_,"a",@progbits
	.sectionflags	@""
	.align	4
.nv.constant0._Z18stream_scan_kernelPimS_S_:
	.zero		928


//--------------------- SYMBOLS --------------------------

	.type		.nv.reservedSmem.offset0,@object
	.size		.nv.reservedSmem.offset0,0x4
	.type		.nv.reservedSmem.cap,@object
	.size		.nv.reservedSmem.cap,0x4
